//
// Generated by NVIDIA NVVM Compiler
//
// Compiler Build ID: CL-36424714
// Cuda compilation tools, release 13.0, V13.0.88
// Based on NVVM 20.0.0
//

.version 9.0
.target sm_100
.address_size 64

// _ZZN32_GLOBAL__N__09cc3068_4_k_cu_main19updateNeuronsKernelEPjS0_PfS1_PKfS3_S3_S3_E5shSpk has been demoted
// _ZZN32_GLOBAL__N__09cc3068_4_k_cu_main19updateNeuronsKernelEPjS0_PfS1_PKfS3_S3_S3_E8shPosSpk has been demoted
// _ZZN32_GLOBAL__N__09cc3068_4_k_cu_main19updateNeuronsKernelEPjS0_PfS1_PKfS3_S3_S3_E10shSpkCount has been demoted

.entry _ZN32_GLOBAL__N__09cc3068_4_k_cu_main20preNeuronResetKernelEPj(
	.param .u64 .ptr .align 1 _ZN32_GLOBAL__N__09cc3068_4_k_cu_main20preNeuronResetKernelEPj_param_0
)
{
	.reg .pred 	%p<2>;
	.reg .b32 	%r<6>;
	.reg .b64 	%rd<3>;

	ld.param.u64 	%rd1, [_ZN32_GLOBAL__N__09cc3068_4_k_cu_main20preNeuronResetKernelEPj_param_0];
	mov.u32 	%r1, %ctaid.x;
	shl.b32 	%r2, %r1, 5;
	mov.u32 	%r3, %tid.x;
	neg.s32 	%r4, %r3;
	setp.ne.s32 	%p1, %r2, %r4;
	@%p1 bra 	$L__BB0_2;
	cvta.to.global.u64 	%rd2, %rd1;
	mov.b32 	%r5, 0;
	st.global.u32 	[%rd2], %r5;
$L__BB0_2:
	ret;

}
.entry _ZN32_GLOBAL__N__09cc3068_4_k_cu_main19updateNeuronsKernelEPjS0_PfS1_PKfS3_S3_S3_(
	.param .u64 .ptr .align 1 _ZN32_GLOBAL__N__09cc3068_4_k_cu_main19updateNeuronsKernelEPjS0_PfS1_PKfS3_S3_S3__param_0,
	.param .u64 .ptr .align 1 _ZN32_GLOBAL__N__09cc3068_4_k_cu_main19updateNeuronsKernelEPjS0_PfS1_PKfS3_S3_S3__param_1,
	.param .u64 .ptr .align 1 _ZN32_GLOBAL__N__09cc3068_4_k_cu_main19updateNeuronsKernelEPjS0_PfS1_PKfS3_S3_S3__param_2,
	.param .u64 .ptr .align 1 _ZN32_GLOBAL__N__09cc3068_4_k_cu_main19updateNeuronsKernelEPjS0_PfS1_PKfS3_S3_S3__param_3,
	.param .u64 .ptr .align 1 _ZN32_GLOBAL__N__09cc3068_4_k_cu_main19updateNeuronsKernelEPjS0_PfS1_PKfS3_S3_S3__param_4,
	.param .u64 .ptr .align 1 _ZN32_GLOBAL__N__09cc3068_4_k_cu_main19updateNeuronsKernelEPjS0_PfS1_PKfS3_S3_S3__param_5,
	.param .u64 .ptr .align 1 _ZN32_GLOBAL__N__09cc3068_4_k_cu_main19updateNeuronsKernelEPjS0_PfS1_PKfS3_S3_S3__param_6,
	.param .u64 .ptr .align 1 _ZN32_GLOBAL__N__09cc3068_4_k_cu_main19updateNeuronsKernelEPjS0_PfS1_PKfS3_S3_S3__param_7
)
{
	.reg .pred 	%p<10>;
	.reg .b32 	%r<20>;
	.reg .b32 	%f<30>;
	.reg .b64 	%rd<27>;
	// demoted variable
	.shared .align 4 .b8 _ZZN32_GLOBAL__N__09cc3068_4_k_cu_main19updateNeuronsKernelEPjS0_PfS1_PKfS3_S3_S3_E5shSpk[128];
	// demoted variable
	.shared .align 4 .u32 _ZZN32_GLOBAL__N__09cc3068_4_k_cu_main19updateNeuronsKernelEPjS0_PfS1_PKfS3_S3_S3_E8shPosSpk;
	// demoted variable
	.shared .align 4 .u32 _ZZN32_GLOBAL__N__09cc3068_4_k_cu_main19updateNeuronsKernelEPjS0_PfS1_PKfS3_S3_S3_E10shSpkCount;
	ld.param.u64 	%rd4, [_ZN32_GLOBAL__N__09cc3068_4_k_cu_main19updateNeuronsKernelEPjS0_PfS1_PKfS3_S3_S3__param_1];
	ld.param.u64 	%rd5, [_ZN32_GLOBAL__N__09cc3068_4_k_cu_main19updateNeuronsKernelEPjS0_PfS1_PKfS3_S3_S3__param_2];
	ld.param.u64 	%rd6, [_ZN32_GLOBAL__N__09cc3068_4_k_cu_main19updateNeuronsKernelEPjS0_PfS1_PKfS3_S3_S3__param_3];
	ld.param.u64 	%rd7, [_ZN32_GLOBAL__N__09cc3068_4_k_cu_main19updateNeuronsKernelEPjS0_PfS1_PKfS3_S3_S3__param_4];
	ld.param.u64 	%rd8, [_ZN32_GLOBAL__N__09cc3068_4_k_cu_main19updateNeuronsKernelEPjS0_PfS1_PKfS3_S3_S3__param_5];
	ld.param.u64 	%rd9, [_ZN32_GLOBAL__N__09cc3068_4_k_cu_main19updateNeuronsKernelEPjS0_PfS1_PKfS3_S3_S3__param_6];
	ld.param.u64 	%rd10, [_ZN32_GLOBAL__N__09cc3068_4_k_cu_main19updateNeuronsKernelEPjS0_PfS1_PKfS3_S3_S3__param_7];
	mov.u32 	%r4, %ctaid.x;
	shl.b32 	%r5, %r4, 5;
	mov.u32 	%r1, %tid.x;
	add.s32 	%r2, %r5, %r1;
	mov.b32 	%r6, 0;
	st.shared.u32 	[_ZZN32_GLOBAL__N__09cc3068_4_k_cu_main19updateNeuronsKernelEPjS0_PfS1_PKfS3_S3_S3_E10shSpkCount], %r6;
	bar.sync 	0;
	setp.gt.u32 	%p1, %r2, 31;
	@%p1 bra 	$L__BB1_9;
	setp.gt.u32 	%p2, %r2, 3;
	@%p2 bra 	$L__BB1_5;
	cvta.to.global.u64 	%rd11, %rd5;
	mul.wide.u32 	%rd12, %r2, 4;
	add.s64 	%rd1, %rd11, %rd12;
	ld.global.f32 	%f3, [%rd1];
	cvta.to.global.u64 	%rd13, %rd6;
	add.s64 	%rd2, %rd13, %rd12;
	ld.global.f32 	%f4, [%rd2];
	cvta.to.global.u64 	%rd14, %rd7;
	add.s64 	%rd15, %rd14, %rd12;
	ld.global.f32 	%f5, [%rd15];
	cvta.to.global.u64 	%rd16, %rd8;
	add.s64 	%rd17, %rd16, %rd12;
	ld.global.f32 	%f6, [%rd17];
	cvta.to.global.u64 	%rd18, %rd9;
	add.s64 	%rd19, %rd18, %rd12;
	ld.global.f32 	%f7, [%rd19];
	cvta.to.global.u64 	%rd20, %rd10;
	add.s64 	%rd21, %rd20, %rd12;
	ld.global.f32 	%f8, [%rd21];
	setp.ge.f32 	%p3, %f3, 0f41F00000;
	add.f32 	%f9, %f4, %f8;
	selp.f32 	%f10, %f7, %f3, %p3;
	selp.f32 	%f11, %f9, %f4, %p3;
	mul.f32 	%f12, %f10, 0f3D23D70A;
	mul.f32 	%f13, %f10, %f12;
	fma.rn.f32 	%f14, %f10, 0f40A00000, %f13;
	add.f32 	%f15, %f14, 0f430C0000;
	sub.f32 	%f16, %f15, %f11;
	add.f32 	%f17, %f16, 0f00000000;
	add.f32 	%f18, %f17, 0f41200000;
	fma.rn.f32 	%f19, %f18, 0f3F000000, %f10;
	mul.f32 	%f20, %f19, 0f3D23D70A;
	mul.f32 	%f21, %f19, %f20;
	fma.rn.f32 	%f22, %f19, 0f40A00000, %f21;
	add.f32 	%f23, %f22, 0f430C0000;
	sub.f32 	%f24, %f23, %f11;
	add.f32 	%f25, %f24, 0f00000000;
	add.f32 	%f26, %f25, 0f41200000;
	fma.rn.f32 	%f27, %f26, 0f3F000000, %f19;
	mul.f32 	%f28, %f6, %f27;
	sub.f32 	%f29, %f28, %f11;
	fma.rn.f32 	%f1, %f5, %f29, %f11;
	setp.gt.f32 	%p4, %f27, 0f41F00000;
	selp.f32 	%f2, 0f41F00000, %f27, %p4;
	setp.ltu.f32 	%p5, %f2, 0f41EFEB85;
	@%p5 bra 	$L__BB1_4;
	atom.shared.add.u32 	%r7, [_ZZN32_GLOBAL__N__09cc3068_4_k_cu_main19updateNeuronsKernelEPjS0_PfS1_PKfS3_S3_S3_E10shSpkCount], 1;
	shl.b32 	%r8, %r7, 2;
	mov.u32 	%r9, _ZZN32_GLOBAL__N__09cc3068_4_k_cu_main19updateNeuronsKernelEPjS0_PfS1_PKfS3_S3_S3_E5shSpk;
	add.s32 	%r10, %r9, %r8;
	st.shared.u32 	[%r10], %r2;
$L__BB1_4:
	st.global.f32 	[%rd1], %f2;
	st.global.f32 	[%rd2], %f1;
$L__BB1_5:
	bar.sync 	0;
	setp.ne.s32 	%p6, %r1, 0;
	ld.shared.u32 	%r11, [_ZZN32_GLOBAL__N__09cc3068_4_k_cu_main19updateNeuronsKernelEPjS0_PfS1_PKfS3_S3_S3_E10shSpkCount];
	setp.eq.s32 	%p7, %r11, 0;
	or.pred  	%p8, %p6, %p7;
	@%p8 bra 	$L__BB1_7;
	ld.param.u64 	%rd26, [_ZN32_GLOBAL__N__09cc3068_4_k_cu_main19updateNeuronsKernelEPjS0_PfS1_PKfS3_S3_S3__param_0];
	cvta.to.global.u64 	%rd22, %rd26;
	atom.global.add.u32 	%r12, [%rd22], %r11;
	st.shared.u32 	[_ZZN32_GLOBAL__N__09cc3068_4_k_cu_main19updateNeuronsKernelEPjS0_PfS1_PKfS3_S3_S3_E8shPosSpk], %r12;
$L__BB1_7:
	bar.sync 	0;
	ld.shared.u32 	%r13, [_ZZN32_GLOBAL__N__09cc3068_4_k_cu_main19updateNeuronsKernelEPjS0_PfS1_PKfS3_S3_S3_E10shSpkCount];
	setp.ge.u32 	%p9, %r1, %r13;
	@%p9 bra 	$L__BB1_9;
	shl.b32 	%r14, %r1, 2;
	mov.u32 	%r15, _ZZN32_GLOBAL__N__09cc3068_4_k_cu_main19updateNeuronsKernelEPjS0_PfS1_PKfS3_S3_S3_E5shSpk;
	add.s32 	%r16, %r15, %r14;
	ld.shared.u32 	%r17, [%r16];
	ld.shared.u32 	%r18, [_ZZN32_GLOBAL__N__09cc3068_4_k_cu_main19updateNeuronsKernelEPjS0_PfS1_PKfS3_S3_S3_E8shPosSpk];
	add.s32 	%r19, %r18, %r1;
	cvta.to.global.u64 	%rd23, %rd4;
	mul.wide.u32 	%rd24, %r19, 4;
	add.s64 	%rd25, %rd23, %rd24;
	st.global.u32 	[%rd25], %r17;
$L__BB1_9:
	ret;

}


// ===== COMPILED SASS (sm_100) =====

	.target	sm_100

	.elftype	@"ET_EXEC"


//--------------------- .note.nv.tkinfo           --------------------------
	.section	.note.nv.tkinfo,"",@"SHT_NOTE"
	.sectionflags	@"SHF_NOTE_NV_TKINFO"
	.tkinfo
        /*0018*/ 	.word	0x00000002
        /*0030*/ 	.string	""
        /*0030*/ 	.string	"ptxas"
        /*0030*/ 	.string	"Cuda compilation tools, release 13.0, V13.0.88"
        /*0030*/ 	.string	"Build cuda_13.0.r13.0/compiler.36424714_0"
        /*0030*/ 	.string	"-arch sm_100 -m 64 "



//--------------------- .note.nv.cuinfo           --------------------------
	.section	.note.nv.cuinfo,"",@"SHT_NOTE"
	.sectionflags	@"SHF_NOTE_NV_CUINFO"
        /*0018*/ 	.short	0x0002
        /*001a*/ 	.short	0x0064
        /*001c*/ 	.short	0x0082
	.zero		2


//--------------------- .nv.info                  --------------------------
	.section	.nv.info,"",@"SHT_CUDA_INFO"
	.align	4


	//----- nvinfo : EIATTR_REGCOUNT
	.align		4
        /*0000*/ 	.byte	0x04, 0x2f
        /*0002*/ 	.short	(.L_1 - .L_0)
	.align		4
.L_0:
        /*0004*/ 	.word	index@(_ZN32_GLOBAL__N__09cc3068_4_k_cu_main20preNeuronResetKernelEPj)
        /*0008*/ 	.word	0x00000006


	//----- nvinfo : EIATTR_FRAME_SIZE
	.align		4
.L_1:
        /*000c*/ 	.byte	0x04, 0x11
        /*000e*/ 	.short	(.L_3 - .L_2)
	.align		4
.L_2:
        /*0010*/ 	.word	index@(_ZN32_GLOBAL__N__09cc3068_4_k_cu_main20preNeuronResetKernelEPj)
        /*0014*/ 	.word	0x00000000


	//----- nvinfo : EIATTR_REGCOUNT
	.align		4
.L_3:
        /*0018*/ 	.byte	0x04, 0x2f
        /*001a*/ 	.short	(.L_5 - .L_4)
	.align		4
.L_4:
        /*001c*/ 	.word	index@(_ZN32_GLOBAL__N__09cc3068_4_k_cu_main19updateNeuronsKernelEPjS0_PfS1_PKfS3_S3_S3_)
        /*0020*/ 	.word	0x00000014


	//----- nvinfo : EIATTR_FRAME_SIZE
	.align		4
.L_5:
        /*0024*/ 	.byte	0x04, 0x11
        /*0026*/ 	.short	(.L_7 - .L_6)
	.align		4
.L_6:
        /*0028*/ 	.word	index@(_ZN32_GLOBAL__N__09cc3068_4_k_cu_main19updateNeuronsKernelEPjS0_PfS1_PKfS3_S3_S3_)
        /*002c*/ 	.word	0x00000000


	//----- nvinfo : EIATTR_MIN_STACK_SIZE
	.align		4
.L_7:
        /*0030*/ 	.byte	0x04, 0x12
        /*0032*/ 	.short	(.L_9 - .L_8)
	.align		4
.L_8:
        /*0034*/ 	.word	index@(_ZN32_GLOBAL__N__09cc3068_4_k_cu_main19updateNeuronsKernelEPjS0_PfS1_PKfS3_S3_S3_)
        /*0038*/ 	.word	0x00000000


	//----- nvinfo : EIATTR_MIN_STACK_SIZE
	.align		4
.L_9:
        /*003c*/ 	.byte	0x04, 0x12
        /*003e*/ 	.short	(.L_11 - .L_10)
	.align		4
.L_10:
        /*0040*/ 	.word	index@(_ZN32_GLOBAL__N__09cc3068_4_k_cu_main20preNeuronResetKernelEPj)
        /*0044*/ 	.word	0x00000000
.L_11:


//--------------------- .nv.compat                --------------------------
	.section	.nv.compat,"",@"SHT_CUDA_COMPAT_INFO"
	.align	4
        /*0000*/ 	.byte	0x02, 0x09, 0x00, 0x00, 0x02, 0x02, 0x01, 0x00, 0x02, 0x05, 0x05, 0x00, 0x03, 0x07, 0x01, 0x01
        /*0010*/ 	.byte	0x02, 0x03, 0x00, 0x00, 0x02, 0x06, 0x01, 0x00, 0x04, 0x0b, 0x08, 0x00, 0x01, 0x00, 0x00, 0x00
        /*0020*/ 	.byte	0x00, 0x00, 0x00, 0x00


//--------------------- .nv.info._ZN32_GLOBAL__N__09cc3068_4_k_cu_main19updateNeuronsKernelEPjS0_PfS1_PKfS3_S3_S3_ --------------------------
	.section	.nv.info._ZN32_GLOBAL__N__09cc3068_4_k_cu_main19updateNeuronsKernelEPjS0_PfS1_PKfS3_S3_S3_,"",@"SHT_CUDA_INFO"
	.sectionflags	@""
	.align	4


	//----- nvinfo : EIATTR_CUDA_API_VERSION
	.align		4
        /*0000*/ 	.byte	0x04, 0x37
        /*0002*/ 	.short	(.L_13 - .L_12)
.L_12:
        /*0004*/ 	.word	0x00000082


	//----- nvinfo : EIATTR_KPARAM_INFO
	.align		4
.L_13:
        /*0008*/ 	.byte	0x04, 0x17
        /*000a*/ 	.short	(.L_15 - .L_14)
.L_14:
        /*000c*/ 	.word	0x00000000
        /*0010*/ 	.short	0x0007
        /*0012*/ 	.short	0x0038
        /*0014*/ 	.byte	0x00, 0xf5, 0x21, 0x00


	//----- nvinfo : EIATTR_KPARAM_INFO
	.align		4
.L_15:
        /*0018*/ 	.byte	0x04, 0x17
        /*001a*/ 	.short	(.L_17 - .L_16)
.L_16:
        /*001c*/ 	.word	0x00000000
        /*0020*/ 	.short	0x0006
        /*0022*/ 	.short	0x0030
        /*0024*/ 	.byte	0x00, 0xf5, 0x21, 0x00


	//----- nvinfo : EIATTR_KPARAM_INFO
	.align		4
.L_17:
        /*0028*/ 	.byte	0x04, 0x17
        /*002a*/ 	.short	(.L_19 - .L_18)
.L_18:
        /*002c*/ 	.word	0x00000000
        /*0030*/ 	.short	0x0005
        /*0032*/ 	.short	0x0028
        /*0034*/ 	.byte	0x00, 0xf5, 0x21, 0x00


	//----- nvinfo : EIATTR_KPARAM_INFO
	.align		4
.L_19:
        /*0038*/ 	.byte	0x04, 0x17
        /*003a*/ 	.short	(.L_21 - .L_20)
.L_20:
        /*003c*/ 	.word	0x00000000
        /*0040*/ 	.short	0x0004
        /*0042*/ 	.short	0x0020
        /*0044*/ 	.byte	0x00, 0xf5, 0x21, 0x00


	//----- nvinfo : EIATTR_KPARAM_INFO
	.align		4
.L_21:
        /*0048*/ 	.byte	0x04, 0x17
        /*004a*/ 	.short	(.L_23 - .L_22)
.L_22:
        /*004c*/ 	.word	0x00000000
        /*0050*/ 	.short	0x0003
        /*0052*/ 	.short	0x0018
        /*0054*/ 	.byte	0x00, 0xf5, 0x21, 0x00


	//----- nvinfo : EIATTR_KPARAM_INFO
	.align		4
.L_23:
        /*0058*/ 	.byte	0x04, 0x17
        /*005a*/ 	.short	(.L_25 - .L_24)
.L_24:
        /*005c*/ 	.word	0x00000000
        /*0060*/ 	.short	0x0002
        /*0062*/ 	.short	0x0010
        /*0064*/ 	.byte	0x00, 0xf5, 0x21, 0x00


	//----- nvinfo : EIATTR_KPARAM_INFO
	.align		4
.L_25:
        /*0068*/ 	.byte	0x04, 0x17
        /*006a*/ 	.short	(.L_27 - .L_26)
.L_26:
        /*006c*/ 	.word	0x00000000
        /*0070*/ 	.short	0x0001
        /*0072*/ 	.short	0x0008
        /*0074*/ 	.byte	0x00, 0xf5, 0x21, 0x00


	//----- nvinfo : EIATTR_KPARAM_INFO
	.align		4
.L_27:
        /*0078*/ 	.byte	0x04, 0x17
        /*007a*/ 	.short	(.L_29 - .L_28)
.L_28:
        /*007c*/ 	.word	0x00000000
        /*0080*/ 	.short	0x0000
        /*0082*/ 	.short	0x0000
        /*0084*/ 	.byte	0x00, 0xf5, 0x21, 0x00


	//----- nvinfo : EIATTR_SPARSE_MMA_MASK
	.align		4
.L_29:
        /*0088*/ 	.byte	0x03, 0x50
        /*008a*/ 	.short	0x0000


	//----- nvinfo : EIATTR_MAXREG_COUNT
	.align		4
        /*008c*/ 	.byte	0x03, 0x1b
        /*008e*/ 	.short	0x00ff


	//----- nvinfo : EIATTR_NUM_BARRIERS
	.align		4
        /*0090*/ 	.byte	0x02, 0x4c
        /*0092*/ 	.byte	0x01
	.zero		1


	//----- nvinfo : EIATTR_MERCURY_ISA_VERSION
	.align		4
        /*0094*/ 	.byte	0x03, 0x5f
        /*0096*/ 	.short	0x0101


	//----- nvinfo : EIATTR_INT_WARP_WIDE_INSTR_OFFSETS
	.align		4
        /*0098*/ 	.byte	0x04, 0x31
        /*009a*/ 	.short	(.L_31 - .L_30)


	//   ....[0]....
.L_30:
        /*009c*/ 	.word	0x000003c0


	//   ....[1]....
        /*00a0*/ 	.word	0x00000450


	//   ....[2]....
        /*00a4*/ 	.word	0x00000530


	//   ....[3]....
        /*00a8*/ 	.word	0x000005d0


	//----- nvinfo : EIATTR_VRC_CTA_INIT_COUNT
	.align		4
.L_31:
        /*00ac*/ 	.byte	0x02, 0x4a
	.zero		1
	.zero		1


	//----- nvinfo : EIATTR_EXIT_INSTR_OFFSETS
	.align		4
        /*00b0*/ 	.byte	0x04, 0x1c
        /*00b2*/ 	.short	(.L_33 - .L_32)


	//   ....[0]....
.L_32:
        /*00b4*/ 	.word	0x000000a0


	//   ....[1]....
        /*00b8*/ 	.word	0x00000640


	//   ....[2]....
        /*00bc*/ 	.word	0x000006b0


	//----- nvinfo : EIATTR_CRS_STACK_SIZE
	.align		4
.L_33:
        /*00c0*/ 	.byte	0x04, 0x1e
        /*00c2*/ 	.short	(.L_35 - .L_34)
.L_34:
        /*00c4*/ 	.word	0x00000000


	//----- nvinfo : EIATTR_CBANK_PARAM_SIZE
	.align		4
.L_35:
        /*00c8*/ 	.byte	0x03, 0x19
        /*00ca*/ 	.short	0x0040


	//----- nvinfo : EIATTR_PARAM_CBANK
	.align		4
        /*00cc*/ 	.byte	0x04, 0x0a
        /*00ce*/ 	.short	(.L_37 - .L_36)
	.align		4
.L_36:
        /*00d0*/ 	.word	index@(.nv.constant0._ZN32_GLOBAL__N__09cc3068_4_k_cu_main19updateNeuronsKernelEPjS0_PfS1_PKfS3_S3_S3_)
        /*00d4*/ 	.short	0x0380
        /*00d6*/ 	.short	0x0040


	//----- nvinfo : EIATTR_SW_WAR
	.align		4
.L_37:
        /*00d8*/ 	.byte	0x04, 0x36
        /*00da*/ 	.short	(.L_39 - .L_38)
.L_38:
        /*00dc*/ 	.word	0x00000008
.L_39:


//--------------------- .nv.info._ZN32_GLOBAL__N__09cc3068_4_k_cu_main20preNeuronResetKernelEPj --------------------------
	.section	.nv.info._ZN32_GLOBAL__N__09cc3068_4_k_cu_main20preNeuronResetKernelEPj,"",@"SHT_CUDA_INFO"
	.sectionflags	@""
	.align	4


	//----- nvinfo : EIATTR_CUDA_API_VERSION
	.align		4
        /*0000*/ 	.byte	0x04, 0x37
        /*0002*/ 	.short	(.L_41 - .L_40)
.L_40:
        /*0004*/ 	.word	0x00000082


	//----- nvinfo : EIATTR_KPARAM_INFO
	.align		4
.L_41:
        /*0008*/ 	.byte	0x04, 0x17
        /*000a*/ 	.short	(.L_43 - .L_42)
.L_42:
        /*000c*/ 	.word	0x00000000
        /*0010*/ 	.short	0x0000
        /*0012*/ 	.short	0x0000
        /*0014*/ 	.byte	0x00, 0xf5, 0x21, 0x00


	//----- nvinfo : EIATTR_SPARSE_MMA_MASK
	.align		4
.L_43:
        /*0018*/ 	.byte	0x03, 0x50
        /*001a*/ 	.short	0x0000


	//----- nvinfo : EIATTR_MAXREG_COUNT
	.align		4
        /*001c*/ 	.byte	0x03, 0x1b
        /*001e*/ 	.short	0x00ff


	//----- nvinfo : EIATTR_MERCURY_ISA_VERSION
	.align		4
        /*0020*/ 	.byte	0x03, 0x5f
        /*0022*/ 	.short	0x0101


	//----- nvinfo : EIATTR_VRC_CTA_INIT_COUNT
	.align		4
        /*0024*/ 	.byte	0x02, 0x4a
	.zero		1
	.zero		1


	//----- nvinfo : EIATTR_EXIT_INSTR_OFFSETS
	.align		4
        /*0028*/ 	.byte	0x04, 0x1c
        /*002a*/ 	.short	(.L_45 - .L_44)


	//   ....[0]....
.L_44:
        /*002c*/ 	.word	0x00000060


	//   ....[1]....
        /*0030*/ 	.word	0x000000a0


	//----- nvinfo : EIATTR_CBANK_PARAM_SIZE
	.align		4
.L_45:
        /*0034*/ 	.byte	0x03, 0x19
        /*0036*/ 	.short	0x0008


	//----- nvinfo : EIATTR_PARAM_CBANK
	.align		4
        /*0038*/ 	.byte	0x04, 0x0a
        /*003a*/ 	.short	(.L_47 - .L_46)
	.align		4
.L_46:
        /*003c*/ 	.word	index@(.nv.constant0._ZN32_GLOBAL__N__09cc3068_4_k_cu_main20preNeuronResetKernelEPj)
        /*0040*/ 	.short	0x0380
        /*0042*/ 	.short	0x0008


	//----- nvinfo : EIATTR_SW_WAR
	.align		4
.L_47:
        /*0044*/ 	.byte	0x04, 0x36
        /*0046*/ 	.short	(.L_49 - .L_48)
.L_48:
        /*0048*/ 	.word	0x00000008
.L_49:


//--------------------- .nv.callgraph             --------------------------
	.section	.nv.callgraph,"",@"SHT_CUDA_CALLGRAPH"
	.align	4
	.sectionentsize	8
	.align		4
        /*0000*/ 	.word	0x00000000
	.align		4
        /*0004*/ 	.word	0xffffffff
	.align		4
        /*0008*/ 	.word	0x00000000
	.align		4
        /*000c*/ 	.word	0xfffffffe
	.align		4
        /*0010*/ 	.word	0x00000000
	.align		4
        /*0014*/ 	.word	0xfffffffd
	.align		4
        /*0018*/ 	.word	0x00000000
	.align		4
        /*001c*/ 	.word	0xfffffffc


//--------------------- .text._ZN32_GLOBAL__N__09cc3068_4_k_cu_main19updateNeuronsKernelEPjS0_PfS1_PKfS3_S3_S3_ --------------------------
	.section	.text._ZN32_GLOBAL__N__09cc3068_4_k_cu_main19updateNeuronsKernelEPjS0_PfS1_PKfS3_S3_S3_,"ax",@progbits
	.align	128
.text._ZN32_GLOBAL__N__09cc3068_4_k_cu_main19updateNeuronsKernelEPjS0_PfS1_PKfS3_S3_S3_:
        .type           _ZN32_GLOBAL__N__09cc3068_4_k_cu_main19updateNeuronsKernelEPjS0_PfS1_PKfS3_S3_S3_,@function
        .size           _ZN32_GLOBAL__N__09cc3068_4_k_cu_main19updateNeuronsKernelEPjS0_PfS1_PKfS3_S3_S3_,(.L_x_7 - _ZN32_GLOBAL__N__09cc3068_4_k_cu_main19updateNeuronsKernelEPjS0_PfS1_PKfS3_S3_S3_)
        .other          _ZN32_GLOBAL__N__09cc3068_4_k_cu_main19updateNeuronsKernelEPjS0_PfS1_PKfS3_S3_S3_,@"STO_CUDA_ENTRY STV_DEFAULT"
_ZN32_GLOBAL__N__09cc3068_4_k_cu_main19updateNeuronsKernelEPjS0_PfS1_PKfS3_S3_S3_:
[----:B------:R-:W-:Y:S08]  /*0000*/  LDC R1, c[0x0][0x37c] ;  /* 0x0000df00ff017b82 */ /* 0x000ff00000000800 */
[----:B------:R-:W0:Y:S01]  /*0010*/  S2UR UR6, SR_CgaCtaId ;  /* 0x00000000000679c3 */ /* 0x000e220000008800 */
[----:B------:R-:W1:Y:S01]  /*0020*/  S2R R3, SR_CTAID.X ;  /* 0x0000000000037919 */ /* 0x000e620000002500 */
[----:B------:R-:W-:Y:S01]  /*0030*/  UMOV UR5, 0x400 ;  /* 0x0000040000057882 */ /* 0x000fe20000000000 */
[----:B------:R-:W1:Y:S01]  /*0040*/  S2R R0, SR_TID.X ;  /* 0x0000000000007919 */ /* 0x000e620000002100 */
[----:B0-----:R-:W-:-:S09]  /*0050*/  ULEA UR7, UR6, UR5, 0x18 ;  /* 0x0000000506077291 */ /* 0x001fd2000f8ec0ff */
[----:B------:R-:W-:Y:S01]  /*0060*/  STS [UR7+0x84], RZ ;  /* 0x000084ffff007988 */ /* 0x000fe20008000807 */
[----:B-1----:R-:W-:Y:S01]  /*0070*/  LEA R4, R3, R0, 0x5 ;  /* 0x0000000003047211 */ /* 0x002fe200078e28ff */
[----:B------:R-:W-:Y:S03]  /*0080*/  BAR.SYNC.DEFER_BLOCKING 0x0 ;  /* 0x0000000000007b1d */ /* 0x000fe60000010000 */
[----:B------:R-:W-:-:S13]  /*0090*/  ISETP.GT.U32.AND P0, PT, R4, 0x1f, PT ;  /* 0x0000001f0400780c */ /* 0x000fda0003f04070 */
[----:B------:R-:W-:Y:S05]  /*00a0*/  @P0 EXIT ;  /* 0x000000000000094d */ /* 0x000fea0003800000 */
[----:B------:R-:W-:Y:S01]  /*00b0*/  ISETP.GT.U32.AND P0, PT, R4, 0x3, PT ;  /* 0x000000030400780c */ /* 0x000fe20003f04070 */
[----:B------:R-:W0:Y:S01]  /*00c0*/  LDCU.64 UR8, c[0x0][0x358] ;  /* 0x00006b00ff0877ac */ /* 0x000e220008000a00 */
[----:B------:R-:W-:Y:S11]  /*00d0*/  BSSY.RECONVERGENT B0, `(.L_x_0) ;  /* 0x000003e000007945 */ /* 0x000ff60003800200 */
[----:B------:R-:W-:Y:S05]  /*00e0*/  @P0 BRA `(.L_x_1) ;  /* 0x0000000000f00947 */ /* 0x000fea0003800000 */
[----:B------:R-:W1:Y:S08]  /*00f0*/  LDC.64 R2, c[0x0][0x390] ;  /* 0x0000e400ff027b82 */ /* 0x000e700000000a00 */
[----:B------:R-:W2:Y:S08]  /*0100*/  LDC.64 R14, c[0x0][0x3b0] ;  /* 0x0000ec00ff0e7b82 */ /* 0x000eb00000000a00 */
[----:B------:R-:W3:Y:S01]  /*0110*/  LDC.64 R16, c[0x0][0x3b8] ;  /* 0x0000ee00ff107b82 */ /* 0x000ee20000000a00 */
[----:B-1----:R-:W-:-:S07]  /*0120*/  IMAD.WIDE.U32 R2, R4, 0x4, R2 ;  /* 0x0000000404027825 */ /* 0x002fce00078e0002 */
[----:B------:R-:W1:Y:S01]  /*0130*/  LDC.64 R6, c[0x0][0x398] ;  /* 0x0000e600ff067b82 */ /* 0x000e620000000a00 */
[----:B0-----:R-:W4:Y:S01]  /*0140*/  LDG.E R5, desc[UR8][R2.64] ;  /* 0x0000000802057981 */ /* 0x001f22000c1e1900 */
[----:B--2---:R-:W-:-:S06]  /*0150*/  IMAD.WIDE.U32 R14, R4, 0x4, R14 ;  /* 0x00000004040e7825 */ /* 0x004fcc00078e000e */
[----:B------:R-:W0:Y:S01]  /*0160*/  LDC.64 R12, c[0x0][0x3a8] ;  /* 0x0000ea00ff0c7b82 */ /* 0x000e220000000a00 */
[----:B---3--:R-:W-:-:S07]  /*0170*/  IMAD.WIDE.U32 R16, R4, 0x4, R16 ;  /* 0x0000000404107825 */ /* 0x008fce00078e0010 */
[----:B------:R-:W2:Y:S01]  /*0180*/  LDC.64 R10, c[0x0][0x3a0] ;  /* 0x0000e800ff0a7b82 */ /* 0x000ea20000000a00 */
[----:B------:R-:W3:Y:S01]  /*0190*/  LDG.E R17, desc[UR8][R16.64] ;  /* 0x0000000810117981 */ /* 0x000ee2000c1e1900 */
[----:B-1----:R-:W-:-:S05]  /*01a0*/  IMAD.WIDE.U32 R6, R4, 0x4, R6 ;  /* 0x0000000404067825 */ /* 0x002fca00078e0006 */
[----:B------:R-:W3:Y:S01]  /*01b0*/  LDG.E R8, desc[UR8][R6.64] ;  /* 0x0000000806087981 */ /* 0x000ee2000c1e1900 */
[----:B0-----:R-:W-:-:S06]  /*01c0*/  IMAD.WIDE.U32 R12, R4, 0x4, R12 ;  /* 0x00000004040c7825 */ /* 0x001fcc00078e000c */
[----:B------:R-:W5:Y:S01]  /*01d0*/  LDG.E R13, desc[UR8][R12.64] ;  /* 0x000000080c0d7981 */ /* 0x000f62000c1e1900 */
[----:B--2---:R-:W-:-:S06]  /*01e0*/  IMAD.WIDE.U32 R10, R4, 0x4, R10 ;  /* 0x00000004040a7825 */ /* 0x004fcc00078e000a */
[----:B------:R-:W2:Y:S01]  /*01f0*/  LDG.E R11, desc[UR8][R10.64] ;  /* 0x000000080a0b7981 */ /* 0x000ea2000c1e1900 */
[----:B----4-:R-:W-:-:S13]  /*0200*/  FSETP.GE.AND P0, PT, R5, 30, PT ;  /* 0x41f000000500780b */ /* 0x010fda0003f06000 */
[----:B------:R-:W4:Y:S01]  /*0210*/  @P0 LDG.E R5, desc[UR8][R14.64] ;  /* 0x000000080e050981 */ /* 0x000f22000c1e1900 */
[----:B---3--:R-:W-:Y:S01]  /*0220*/  @P0 FADD R8, R8, R17 ;  /* 0x0000001108080221 */ /* 0x008fe20000000000 */
[----:B------:R-:W-:Y:S01]  /*0230*/  BSSY.RECONVERGENT B1, `(.L_x_1) ;  /* 0x0000027000017945 */ /* 0x000fe20003800200 */
[----:B----4-:R-:W-:-:S04]  /*0240*/  FMUL R14, R5, 0.039999999105930328369 ;  /* 0x3d23d70a050e7820 */ /* 0x010fc80000400000 */
[----:B------:R-:W-:-:S04]  /*0250*/  FMUL R14, R5, R14 ;  /* 0x0000000e050e7220 */ /* 0x000fc80000400000 */
[----:B------:R-:W-:-:S04]  /*0260*/  FFMA R14, R5, 5, R14 ;  /* 0x40a00000050e7823 */ /* 0x000fc8000000000e */
[----:B------:R-:W-:-:S04]  /*0270*/  FADD R9, R14, 140 ;  /* 0x430c00000e097421 */ /* 0x000fc80000000000 */
[----:B------:R-:W-:-:S04]  /*0280*/  FADD R9, -R8, R9 ;  /* 0x0000000908097221 */ /* 0x000fc80000000100 */
[----:B------:R-:W-:-:S04]  /*0290*/  FADD R9, RZ, R9 ;  /* 0x00000009ff097221 */ /* 0x000fc80000000000 */
[----:B------:R-:W-:-:S04]  /*02a0*/  FADD R14, R9, 10 ;  /* 0x41200000090e7421 */ /* 0x000fc80000000000 */
[----:B------:R-:W-:-:S04]  /*02b0*/  FFMA R14, R14, 0.5, R5 ;  /* 0x3f0000000e0e7823 */ /* 0x000fc80000000005 */
[----:B------:R-:W-:-:S04]  /*02c0*/  FMUL R5, R14, 0.039999999105930328369 ;  /* 0x3d23d70a0e057820 */ /* 0x000fc80000400000 */
[----:B------:R-:W-:-:S04]  /*02d0*/  FMUL R5, R14, R5 ;  /* 0x000000050e057220 */ /* 0x000fc80000400000 */
[----:B------:R-:W-:-:S04]  /*02e0*/  FFMA R5, R14, 5, R5 ;  /* 0x40a000000e057823 */ /* 0x000fc80000000005 */
[----:B------:R-:W-:-:S04]  /*02f0*/  FADD R5, R5, 140 ;  /* 0x430c000005057421 */ /* 0x000fc80000000000 */
[----:B------:R-:W-:-:S04]  /*0300*/  FADD R5, -R8, R5 ;  /* 0x0000000508057221 */ /* 0x000fc80000000100 */
[----:B------:R-:W-:-:S04]  /*0310*/  FADD R5, RZ, R5 ;  /* 0x00000005ff057221 */ /* 0x000fc80000000000 */
[----:B------:R-:W-:-:S04]  /*0320*/  FADD R5, R5, 10 ;  /* 0x4120000005057421 */ /* 0x000fc80000000000 */
[----:B------:R-:W-:-:S04]  /*0330*/  FFMA R5, R5, 0.5, R14 ;  /* 0x3f00000005057823 */ /* 0x000fc8000000000e */
[----:B-----5:R-:W-:Y:S01]  /*0340*/  FFMA R13, R13, R5, -R8 ;  /* 0x000000050d0d7223 */ /* 0x020fe20000000808 */
[----:B------:R-:W-:-:S03]  /*0350*/  FMNMX.NAN R5, R5, 30, PT ;  /* 0x41f0000005057809 */ /* 0x000fc60003820000 */
[----:B--2---:R-:W-:Y:S02]  /*0360*/  FFMA R11, R11, R13, R8 ;  /* 0x0000000d0b0b7223 */ /* 0x004fe40000000008 */
[----:B------:R0:W-:Y:S04]  /*0370*/  STG.E desc[UR8][R2.64], R5 ;  /* 0x0000000502007986 */ /* 0x0001e8000c101908 */
[----:B------:R0:W-:Y:S01]  /*0380*/  STG.E desc[UR8][R6.64], R11 ;  /* 0x0000000b06007986 */ /* 0x0001e2000c101908 */
[----:B------:R-:W-:-:S13]  /*0390*/  FSETP.GE.AND P0, PT, R5, 29.989999771118164062, PT ;  /* 0x41efeb850500780b */ /* 0x000fda0003f06000 */
[----:B0-----:R-:W-:Y:S05]  /*03a0*/  @!P0 BRA `(.L_x_2) ;  /* 0x00000000003c8947 */ /* 0x001fea0003800000 */
[----:B------:R-:W0:Y:S01]  /*03b0*/  S2R R3, SR_LANEID ;  /* 0x0000000000037919 */ /* 0x000e220000000000 */
[----:B------:R-:W-:Y:S01]  /*03c0*/  VOTEU.ANY UR10, UPT, PT ;  /* 0x00000000000a7886 */ /* 0x000fe200038e0100 */
[----:B------:R-:W-:Y:S01]  /*03d0*/  UIADD3 UR4, UPT, UPT, UR5, 0x84, URZ ;  /* 0x0000008405047890 */ /* 0x000fe2000fffe0ff */
[----:B------:R-:W0:Y:S03]  /*03e0*/  FLO.U32 R6, UR10 ;  /* 0x0000000a00067d00 */ /* 0x000e2600080e0000 */
[----:B------:R-:W-:-:S05]  /*03f0*/  ULEA UR4, UR6, UR4, 0x18 ;  /* 0x0000000406047291 */ /* 0x000fca000f8ec0ff */
[----:B------:R-:W1:Y:S01]  /*0400*/  POPC R5, UR10 ;  /* 0x0000000a00057d09 */ /* 0x000e620008000000 */
[----:B0-----:R-:W-:Y:S02]  /*0410*/  ISETP.EQ.U32.AND P0, PT, R6, R3, PT ;  /* 0x000000030600720c */ /* 0x001fe40003f02070 */
[----:B------:R-:W0:Y:S11]  /*0420*/  S2R R3, SR_LTMASK ;  /* 0x0000000000037919 */ /* 0x000e360000003900 */
[----:B-1----:R-:W1:Y:S01]  /*0430*/  @P0 ATOMS.ADD R5, [UR4], R5 ;  /* 0x00000005ff05098c */ /* 0x002e620008000004 */
[----:B0-----:R-:W-:-:S03]  /*0440*/  LOP3.LUT R7, R3, UR10, RZ, 0xc0, !PT ;  /* 0x0000000a03077c12 */ /* 0x001fc6000f8ec0ff */
[----:B-1----:R-:W0:Y:S03]  /*0450*/  SHFL.IDX PT, R2, R5, R6, 0x1f ;  /* 0x00001f0605027589 */ /* 0x002e2600000e0000 */
[----:B------:R-:W0:Y:S02]  /*0460*/  POPC R7, R7 ;  /* 0x0000000700077309 */ /* 0x000e240000000000 */
[----:B0-----:R-:W-:-:S04]  /*0470*/  IADD3 R2, PT, PT, R2, R7, RZ ;  /* 0x0000000702027210 */ /* 0x001fc80007ffe0ff */
[----:B------:R-:W-:-:S05]  /*0480*/  LEA R3, R2, UR7, 0x2 ;  /* 0x0000000702037c11 */ /* 0x000fca000f8e10ff */
[----:B------:R0:W-:Y:S02]  /*0490*/  STS [R3], R4 ;  /* 0x0000000403007388 */ /* 0x0001e40000000800 */
.L_x_2:
[----:B------:R-:W-:Y:S05]  /*04a0*/  BSYNC.RECONVERGENT B1 ;  /* 0x0000000000017941 */ /* 0x000fea0003800200 */
.L_x_1:
[----:B0-----:R-:W-:Y:S05]  /*04b0*/  BSYNC.RECONVERGENT B0 ;  /* 0x0000000000007941 */ /* 0x001fea0003800200 */
.L_x_0:
[----:B------:R-:W-:Y:S06]  /*04c0*/  BAR.SYNC.DEFER_BLOCKING 0x0 ;  /* 0x0000000000007b1d */ /* 0x000fec0000010000 */
[----:B------:R-:W-:Y:S01]  /*04d0*/  BSSY.RECONVERGENT B0, `(.L_x_3) ;  /* 0x0000013000007945 */ /* 0x000fe20003800200 */
[----:B------:R-:W0:Y:S02]  /*04e0*/  LDS R4, [UR7+0x84] ;  /* 0x00008407ff047984 */ /* 0x000e240008000800 */
[----:B0-----:R-:W-:-:S04]  /*04f0*/  ISETP.NE.AND P0, PT, R4, RZ, PT ;  /* 0x000000ff0400720c */ /* 0x001fc80003f05270 */
[----:B------:R-:W-:-:S13]  /*0500*/  ISETP.NE.OR P0, PT, R0, RZ, !P0 ;  /* 0x000000ff0000720c */ /* 0x000fda0004705670 */
[----:B------:R-:W-:Y:S05]  /*0510*/  @P0 BRA `(.L_x_4) ;  /* 0x0000000000380947 */ /* 0x000fea0003800000 */
[----:B------:R-:W0:Y:S01]  /*0520*/  S2R R5, SR_LANEID ;  /* 0x0000000000057919 */ /* 0x000e220000000000 */
[----:B------:R-:W-:Y:S01]  /*0530*/  VOTEU.ANY UR4, UPT, PT ;  /* 0x0000000000047886 */ /* 0x000fe200038e0100 */
[----:B------:R-:W1:Y:S01]  /*0540*/  LDC.64 R2, c[0x0][0x380] ;  /* 0x0000e000ff027b82 */ /* 0x000e620000000a00 */
[----:B------:R-:W0:Y:S01]  /*0550*/  FLO.U32 R6, UR4 ;  /* 0x0000000400067d00 */ /* 0x000e2200080e0000 */
[----:B------:R-:W-:Y:S01]  /*0560*/  UPOPC UR5, UR4 ;  /* 0x00000004000572bf */ /* 0x000fe20008000000 */
[----:B0-----:R-:W-:-:S05]  /*0570*/  ISETP.EQ.U32.AND P0, PT, R6, R5, PT ;  /* 0x000000050600720c */ /* 0x001fca0003f02070 */
[----:B------:R-:W-:-:S08]  /*0580*/  IMAD R5, R4, UR5, RZ ;  /* 0x0000000504057c24 */ /* 0x000fd0000f8e02ff */
[----:B-1----:R-:W2:Y:S01]  /*0590*/  @P0 ATOMG.E.ADD.STRONG.GPU PT, R3, desc[UR8][R2.64], R5 ;  /* 0x80000005020309a8 */ /* 0x002ea200081ef108 */
[----:B------:R-:W0:Y:S02]  /*05a0*/  S2R R8, SR_LTMASK ;  /* 0x0000000000087919 */ /* 0x000e240000003900 */
[----:B0-----:R-:W-:-:S06]  /*05b0*/  LOP3.LUT R8, R8, UR4, RZ, 0xc0, !PT ;  /* 0x0000000408087c12 */ /* 0x001fcc000f8ec0ff */
[----:B------:R-:W0:Y:S01]  /*05c0*/  POPC R8, R8 ;  /* 0x0000000800087309 */ /* 0x000e220000000000 */
[----:B--2---:R-:W0:Y:S02]  /*05d0*/  SHFL.IDX PT, R7, R3, R6, 0x1f ;  /* 0x00001f0603077589 */ /* 0x004e2400000e0000 */
[----:B0-----:R-:W-:-:S05]  /*05e0*/  IMAD R4, R4, R8, R7 ;  /* 0x0000000804047224 */ /* 0x001fca00078e0207 */
[----:B------:R0:W-:Y:S02]  /*05f0*/  STS [UR7+0x80], R4 ;  /* 0x00008004ff007988 */ /* 0x0001e40008000807 */
.L_x_4:
[----:B------:R-:W-:Y:S05]  /*0600*/  BSYNC.RECONVERGENT B0 ;  /* 0x0000000000007941 */ /* 0x000fea0003800200 */
.L_x_3:
[----:B------:R-:W-:Y:S06]  /*0610*/  BAR.SYNC.DEFER_BLOCKING 0x0 ;  /* 0x0000000000007b1d */ /* 0x000fec0000010000 */
[----:B------:R-:W1:Y:S02]  /*0620*/  LDS.64 R6, [UR7+0x80] ;  /* 0x00008007ff067984 */ /* 0x000e640008000a00 */
[----:B-1----:R-:W-:-:S13]  /*0630*/  ISETP.GE.U32.AND P0, PT, R0, R7, PT ;  /* 0x000000070000720c */ /* 0x002fda0003f06070 */
[----:B------:R-:W-:Y:S05]  /*0640*/  @P0 EXIT ;  /* 0x000000000000094d */ /* 0x000fea0003800000 */
[C---:B0-----:R-:W-:Y:S01]  /*0650*/  LEA R4, R0.reuse, UR7, 0x2 ;  /* 0x0000000700047c11 */ /* 0x041fe2000f8e10ff */
[----:B------:R-:W0:Y:S01]  /*0660*/  LDC.64 R2, c[0x0][0x388] ;  /* 0x0000e200ff027b82 */ /* 0x000e220000000a00 */
[----:B------:R-:W-:-:S03]  /*0670*/  IADD3 R7, PT, PT, R0, R6, RZ ;  /* 0x0000000600077210 */ /* 0x000fc60007ffe0ff */
[----:B------:R-:W1:Y:S02]  /*0680*/  LDS R5, [R4] ;  /* 0x0000000004057984 */ /* 0x000e640000000800 */
[----:B0-----:R-:W-:-:S05]  /*0690*/  IMAD.WIDE.U32 R2, R7, 0x4, R2 ;  /* 0x0000000407027825 */ /* 0x001fca00078e0002 */
[----:B-1----:R-:W-:Y:S01]  /*06a0*/  STG.E desc[UR8][R2.64], R5 ;  /* 0x0000000502007986 */ /* 0x002fe2000c101908 */
[----:B------:R-:W-:Y:S05]  /*06b0*/  EXIT ;  /* 0x000000000000794d */ /* 0x000fea0003800000 */
.L_x_5:
[----:B------:R-:W-:-:S00]  /*06c0*/  BRA `(.L_x_5) ;  /* 0xfffffffc00fc7947 */ /* 0x000fc0000383ffff */
[----:B------:R-:W-:-:S00]  /*06d0*/  NOP ;  /* 0x0000000000007918 */ /* 0x000fc00000000000 */
        /* <DEDUP_REMOVED lines=10> */
.L_x_7:


//--------------------- .text._ZN32_GLOBAL__N__09cc3068_4_k_cu_main20preNeuronResetKernelEPj --------------------------
	.section	.text._ZN32_GLOBAL__N__09cc3068_4_k_cu_main20preNeuronResetKernelEPj,"ax",@progbits
	.align	128
.text._ZN32_GLOBAL__N__09cc3068_4_k_cu_main20preNeuronResetKernelEPj:
        .type           _ZN32_GLOBAL__N__09cc3068_4_k_cu_main20preNeuronResetKernelEPj,@function
        .size           _ZN32_GLOBAL__N__09cc3068_4_k_cu_main20preNeuronResetKernelEPj,(.L_x_8 - _ZN32_GLOBAL__N__09cc3068_4_k_cu_main20preNeuronResetKernelEPj)
        .other          _ZN32_GLOBAL__N__09cc3068_4_k_cu_main20preNeuronResetKernelEPj,@"STO_CUDA_ENTRY STV_DEFAULT"
_ZN32_GLOBAL__N__09cc3068_4_k_cu_main20preNeuronResetKernelEPj:
[----:B------:R-:W-:Y:S01]  /*0000*/  LDC R1, c[0x0][0x37c] ;  /* 0x0000df00ff017b82 */ /* 0x000fe20000000800 */
[----:B------:R-:W0:Y:S07]  /*0010*/  S2R R0, SR_TID.X ;  /* 0x0000000000007919 */ /* 0x000e2e0000002100 */
[----:B------:R-:W1:Y:S02]  /*0020*/  S2UR UR4, SR_CTAID.X ;  /* 0x00000000000479c3 */ /* 0x000e640000002500 */
[----:B-1----:R-:W-:Y:S01]  /*0030*/  USHF.L.U32 UR4, UR4, 0x5, URZ ;  /* 0x0000000504047899 */ /* 0x002fe200080006ff */
[----:B0-----:R-:W-:-:S05]  /*0040*/  IADD3 R0, PT, PT, -R0, RZ, RZ ;  /* 0x000000ff00007210 */ /* 0x001fca0007ffe1ff */
[----:B------:R-:W-:-:S13]  /*0050*/  ISETP.NE.AND P0, PT, R0, UR4, PT ;  /* 0x0000000400007c0c */ /* 0x000fda000bf05270 */
[----:B------:R-:W-:Y:S05]  /*0060*/  @P0 EXIT ;  /* 0x000000000000094d */ /* 0x000fea0003800000 */
[----:B------:R-:W0:Y:S01]  /*0070*/  LDC.64 R2, c[0x0][0x380] ;  /* 0x0000e000ff027b82 */ /* 0x000e220000000a00 */
[----:B------:R-:W0:Y:S02]  /*0080*/  LDCU.64 UR4, c[0x0][0x358] ;  /* 0x00006b00ff0477ac */ /* 0x000e240008000a00 */
[----:B0-----:R-:W-:Y:S01]  /*0090*/  STG.E desc[UR4][R2.64], RZ ;  /* 0x000000ff02007986 */ /* 0x001fe2000c101904 */
[----:B------:R-:W-:Y:S05]  /*00a0*/  EXIT ;  /* 0x000000000000794d */ /* 0x000fea0003800000 */
.L_x_6:
        /* <DEDUP_REMOVED lines=13> */
.L_x_8:


//--------------------- .nv.shared._ZN32_GLOBAL__N__09cc3068_4_k_cu_main19updateNeuronsKernelEPjS0_PfS1_PKfS3_S3_S3_ --------------------------
	.section	.nv.shared._ZN32_GLOBAL__N__09cc3068_4_k_cu_main19updateNeuronsKernelEPjS0_PfS1_PKfS3_S3_S3_,"aw",@nobits
	.sectionflags	@""
	.align	4
.nv.shared._ZN32_GLOBAL__N__09cc3068_4_k_cu_main19updateNeuronsKernelEPjS0_PfS1_PKfS3_S3_S3_:
	.zero		1160


//--------------------- .nv.shared.reserved.0     --------------------------
	.section	.nv.shared.reserved.0,"aw",@nobits
	.weak		__nv_reservedSMEM_offset_0_alias
	.size		__nv_reservedSMEM_offset_0_alias, 0, 64
	.other		__nv_reservedSMEM_offset_0_alias,@"STO_CUDA_RESERVED_SHARED STV_DEFAULT"
__nv_reservedSMEM_offset_0_alias:
	.zero		0
	.zero		64


//--------------------- .nv.constant0._ZN32_GLOBAL__N__09cc3068_4_k_cu_main19updateNeuronsKernelEPjS0_PfS1_PKfS3_S3_S3_ --------------------------
	.section	.nv.constant0._ZN32_GLOBAL__N__09cc3068_4_k_cu_main19updateNeuronsKernelEPjS0_PfS1_PKfS3_S3_S3_,"a",@progbits
	.sectionflags	@""
	.align	4
.nv.constant0._ZN32_GLOBAL__N__09cc3068_4_k_cu_main19updateNeuronsKernelEPjS0_PfS1_PKfS3_S3_S3_:
	.zero		960


//--------------------- .nv.constant0._ZN32_GLOBAL__N__09cc3068_4_k_cu_main20preNeuronResetKernelEPj --------------------------
	.section	.nv.constant0._ZN32_GLOBAL__N__09cc3068_4_k_cu_main20preNeuronResetKernelEPj,"a",@progbits
	.sectionflags	@""
	.align	4
.nv.constant0._ZN32_GLOBAL__N__09cc3068_4_k_cu_main20preNeuronResetKernelEPj:
	.zero		904


//--------------------- SYMBOLS --------------------------

	.type		.nv.reservedSmem.offset0,@object
	.size		.nv.reservedSmem.offset0,0x4
	.type		.nv.reservedSmem.cap,@object
	.size		.nv.reservedSmem.cap,0x4
